//
// Generated by NVIDIA NVVM Compiler
//
// Compiler Build ID: CL-36424714
// Cuda compilation tools, release 13.0, V13.0.88
// Based on NVVM 20.0.0
//

.version 9.0
.target sm_100
.address_size 64

	// .globl	_Z13Ex_cmp_kernelPfS_fi

.visible .entry _Z13Ex_cmp_kernelPfS_fi(
	.param .u64 .ptr .align 1 _Z13Ex_cmp_kernelPfS_fi_param_0,
	.param .u64 .ptr .align 1 _Z13Ex_cmp_kernelPfS_fi_param_1,
	.param .f32 _Z13Ex_cmp_kernelPfS_fi_param_2,
	.param .u32 _Z13Ex_cmp_kernelPfS_fi_param_3
)
{
	.reg .pred 	%p<10>;
	.reg .b32 	%r<28>;
	.reg .b32 	%f<92>;
	.reg .b64 	%rd<34>;

	ld.param.u64 	%rd9, [_Z13Ex_cmp_kernelPfS_fi_param_0];
	ld.param.u64 	%rd10, [_Z13Ex_cmp_kernelPfS_fi_param_1];
	ld.param.f32 	%f1, [_Z13Ex_cmp_kernelPfS_fi_param_2];
	ld.param.u32 	%r15, [_Z13Ex_cmp_kernelPfS_fi_param_3];
	cvta.to.global.u64 	%rd1, %rd9;
	cvta.to.global.u64 	%rd2, %rd10;
	setp.lt.s32 	%p1, %r15, 2;
	@%p1 bra 	$L__BB0_13;
	add.s32 	%r1, %r15, -1;
	add.s32 	%r17, %r15, -2;
	and.b32  	%r2, %r1, 7;
	setp.lt.u32 	%p2, %r17, 7;
	mov.b32 	%r26, 1;
	@%p2 bra 	$L__BB0_5;
	and.b32  	%r19, %r1, -8;
	neg.s32 	%r24, %r19;
	add.s64 	%rd33, %rd2, 16;
	add.s64 	%rd32, %rd1, 16;
	mov.b32 	%r23, 0;
$L__BB0_3:
	.pragma "nounroll";
	ld.global.f32 	%f2, [%rd33+-12];
	ld.global.f32 	%f3, [%rd32+-12];
	ld.global.f32 	%f4, [%rd32+-16];
	sub.f32 	%f5, %f3, %f4;
	mul.f32 	%f6, %f1, %f5;
	sub.f32 	%f7, %f2, %f6;
	st.global.f32 	[%rd33+-12], %f7;
	ld.global.f32 	%f8, [%rd33+-8];
	ld.global.f32 	%f9, [%rd32+-8];
	ld.global.f32 	%f10, [%rd32+-12];
	sub.f32 	%f11, %f9, %f10;
	mul.f32 	%f12, %f1, %f11;
	sub.f32 	%f13, %f8, %f12;
	st.global.f32 	[%rd33+-8], %f13;
	ld.global.f32 	%f14, [%rd33+-4];
	ld.global.f32 	%f15, [%rd32+-4];
	ld.global.f32 	%f16, [%rd32+-8];
	sub.f32 	%f17, %f15, %f16;
	mul.f32 	%f18, %f1, %f17;
	sub.f32 	%f19, %f14, %f18;
	st.global.f32 	[%rd33+-4], %f19;
	ld.global.f32 	%f20, [%rd33];
	ld.global.f32 	%f21, [%rd32];
	ld.global.f32 	%f22, [%rd32+-4];
	sub.f32 	%f23, %f21, %f22;
	mul.f32 	%f24, %f1, %f23;
	sub.f32 	%f25, %f20, %f24;
	st.global.f32 	[%rd33], %f25;
	ld.global.f32 	%f26, [%rd33+4];
	ld.global.f32 	%f27, [%rd32+4];
	ld.global.f32 	%f28, [%rd32];
	sub.f32 	%f29, %f27, %f28;
	mul.f32 	%f30, %f1, %f29;
	sub.f32 	%f31, %f26, %f30;
	st.global.f32 	[%rd33+4], %f31;
	ld.global.f32 	%f32, [%rd33+8];
	ld.global.f32 	%f33, [%rd32+8];
	ld.global.f32 	%f34, [%rd32+4];
	sub.f32 	%f35, %f33, %f34;
	mul.f32 	%f36, %f1, %f35;
	sub.f32 	%f37, %f32, %f36;
	st.global.f32 	[%rd33+8], %f37;
	ld.global.f32 	%f38, [%rd33+12];
	ld.global.f32 	%f39, [%rd32+12];
	ld.global.f32 	%f40, [%rd32+8];
	sub.f32 	%f41, %f39, %f40;
	mul.f32 	%f42, %f1, %f41;
	sub.f32 	%f43, %f38, %f42;
	st.global.f32 	[%rd33+12], %f43;
	ld.global.f32 	%f44, [%rd33+16];
	ld.global.f32 	%f45, [%rd32+16];
	ld.global.f32 	%f46, [%rd32+12];
	sub.f32 	%f47, %f45, %f46;
	mul.f32 	%f48, %f1, %f47;
	sub.f32 	%f49, %f44, %f48;
	st.global.f32 	[%rd33+16], %f49;
	add.s32 	%r24, %r24, 8;
	add.s32 	%r23, %r23, 8;
	add.s64 	%rd33, %rd33, 32;
	add.s64 	%rd32, %rd32, 32;
	setp.ne.s32 	%p3, %r24, 0;
	@%p3 bra 	$L__BB0_3;
	add.s32 	%r26, %r23, 1;
$L__BB0_5:
	setp.eq.s32 	%p4, %r2, 0;
	@%p4 bra 	$L__BB0_13;
	and.b32  	%r10, %r1, 3;
	setp.lt.u32 	%p5, %r2, 4;
	@%p5 bra 	$L__BB0_8;
	mul.wide.u32 	%rd11, %r26, 4;
	add.s64 	%rd12, %rd2, %rd11;
	ld.global.f32 	%f50, [%rd12];
	add.s64 	%rd13, %rd1, %rd11;
	ld.global.f32 	%f51, [%rd13];
	mul.wide.s32 	%rd14, %r26, 4;
	add.s64 	%rd15, %rd1, %rd14;
	ld.global.f32 	%f52, [%rd15+-4];
	sub.f32 	%f53, %f51, %f52;
	mul.f32 	%f54, %f1, %f53;
	sub.f32 	%f55, %f50, %f54;
	st.global.f32 	[%rd12], %f55;
	add.s32 	%r20, %r26, 1;
	mul.wide.u32 	%rd16, %r20, 4;
	add.s64 	%rd17, %rd2, %rd16;
	ld.global.f32 	%f56, [%rd17];
	add.s64 	%rd18, %rd1, %rd16;
	ld.global.f32 	%f57, [%rd18];
	ld.global.f32 	%f58, [%rd15];
	sub.f32 	%f59, %f57, %f58;
	mul.f32 	%f60, %f1, %f59;
	sub.f32 	%f61, %f56, %f60;
	st.global.f32 	[%rd17], %f61;
	add.s32 	%r21, %r26, 2;
	mul.wide.u32 	%rd19, %r21, 4;
	add.s64 	%rd20, %rd2, %rd19;
	ld.global.f32 	%f62, [%rd20];
	add.s64 	%rd21, %rd1, %rd19;
	ld.global.f32 	%f63, [%rd21];
	ld.global.f32 	%f64, [%rd15+4];
	sub.f32 	%f65, %f63, %f64;
	mul.f32 	%f66, %f1, %f65;
	sub.f32 	%f67, %f62, %f66;
	st.global.f32 	[%rd20], %f67;
	ld.global.f32 	%f68, [%rd12+12];
	ld.global.f32 	%f69, [%rd13+12];
	ld.global.f32 	%f70, [%rd15+8];
	sub.f32 	%f71, %f69, %f70;
	mul.f32 	%f72, %f1, %f71;
	sub.f32 	%f73, %f68, %f72;
	st.global.f32 	[%rd12+12], %f73;
	add.s32 	%r26, %r26, 4;
$L__BB0_8:
	setp.eq.s32 	%p6, %r10, 0;
	@%p6 bra 	$L__BB0_13;
	setp.eq.s32 	%p7, %r10, 1;
	@%p7 bra 	$L__BB0_11;
	mul.wide.u32 	%rd22, %r26, 4;
	add.s64 	%rd23, %rd2, %rd22;
	ld.global.f32 	%f74, [%rd23];
	add.s64 	%rd24, %rd1, %rd22;
	ld.global.f32 	%f75, [%rd24];
	mul.wide.s32 	%rd25, %r26, 4;
	add.s64 	%rd26, %rd1, %rd25;
	ld.global.f32 	%f76, [%rd26+-4];
	sub.f32 	%f77, %f75, %f76;
	mul.f32 	%f78, %f1, %f77;
	sub.f32 	%f79, %f74, %f78;
	st.global.f32 	[%rd23], %f79;
	ld.global.f32 	%f80, [%rd23+4];
	ld.global.f32 	%f81, [%rd24+4];
	ld.global.f32 	%f82, [%rd26];
	sub.f32 	%f83, %f81, %f82;
	mul.f32 	%f84, %f1, %f83;
	sub.f32 	%f85, %f80, %f84;
	st.global.f32 	[%rd23+4], %f85;
	add.s32 	%r26, %r26, 2;
$L__BB0_11:
	and.b32  	%r22, %r1, 1;
	setp.eq.b32 	%p8, %r22, 1;
	not.pred 	%p9, %p8;
	@%p9 bra 	$L__BB0_13;
	mul.wide.u32 	%rd27, %r26, 4;
	add.s64 	%rd28, %rd2, %rd27;
	ld.global.f32 	%f86, [%rd28];
	add.s64 	%rd29, %rd1, %rd27;
	ld.global.f32 	%f87, [%rd29];
	mul.wide.s32 	%rd30, %r26, 4;
	add.s64 	%rd31, %rd1, %rd30;
	ld.global.f32 	%f88, [%rd31+-4];
	sub.f32 	%f89, %f87, %f88;
	mul.f32 	%f90, %f1, %f89;
	sub.f32 	%f91, %f86, %f90;
	st.global.f32 	[%rd28], %f91;
$L__BB0_13:
	ret;

}
	// .globl	_Z22Ex_boundary_PEC_kernelPfi
.visible .entry _Z22Ex_boundary_PEC_kernelPfi(
	.param .u64 .ptr .align 1 _Z22Ex_boundary_PEC_kernelPfi_param_0,
	.param .u32 _Z22Ex_boundary_PEC_kernelPfi_param_1
)
{
	.reg .b32 	%r<3>;
	.reg .b64 	%rd<5>;

	ld.param.u64 	%rd1, [_Z22Ex_boundary_PEC_kernelPfi_param_0];
	ld.param.u32 	%r1, [_Z22Ex_boundary_PEC_kernelPfi_param_1];
	cvta.to.global.u64 	%rd2, %rd1;
	mul.wide.s32 	%rd3, %r1, 4;
	add.s64 	%rd4, %rd2, %rd3;
	mov.b32 	%r2, 0;
	st.global.u32 	[%rd4], %r2;
	ret;

}
	// .globl	_Z22Ex_boundary_MUR_kernekPfiS_S_f
.visible .entry _Z22Ex_boundary_MUR_kernekPfiS_S_f(
	.param .u64 .ptr .align 1 _Z22Ex_boundary_MUR_kernekPfiS_S_f_param_0,
	.param .u32 _Z22Ex_boundary_MUR_kernekPfiS_S_f_param_1,
	.param .u64 .ptr .align 1 _Z22Ex_boundary_MUR_kernekPfiS_S_f_param_2,
	.param .u64 .ptr .align 1 _Z22Ex_boundary_MUR_kernekPfiS_S_f_param_3,
	.param .f32 _Z22Ex_boundary_MUR_kernekPfiS_S_f_param_4
)
{
	.reg .b32 	%r<2>;
	.reg .b32 	%f<8>;
	.reg .b64 	%rd<9>;

	ld.param.u64 	%rd1, [_Z22Ex_boundary_MUR_kernekPfiS_S_f_param_0];
	ld.param.u32 	%r1, [_Z22Ex_boundary_MUR_kernekPfiS_S_f_param_1];
	ld.param.u64 	%rd2, [_Z22Ex_boundary_MUR_kernekPfiS_S_f_param_2];
	ld.param.u64 	%rd3, [_Z22Ex_boundary_MUR_kernekPfiS_S_f_param_3];
	ld.param.f32 	%f1, [_Z22Ex_boundary_MUR_kernekPfiS_S_f_param_4];
	cvta.to.global.u64 	%rd4, %rd2;
	cvta.to.global.u64 	%rd5, %rd1;
	cvta.to.global.u64 	%rd6, %rd3;
	ld.global.f32 	%f2, [%rd6];
	mul.wide.s32 	%rd7, %r1, 4;
	add.s64 	%rd8, %rd5, %rd7;
	ld.global.f32 	%f3, [%rd8+-4];
	ld.global.f32 	%f4, [%rd4];
	sub.f32 	%f5, %f3, %f4;
	fma.rn.f32 	%f6, %f1, %f5, %f2;
	st.global.f32 	[%rd8], %f6;
	st.global.f32 	[%rd4], %f6;
	ld.global.f32 	%f7, [%rd8+-4];
	st.global.f32 	[%rd6], %f7;
	ret;

}


// ===== COMPILED SASS (sm_100) =====

	.target	sm_100

	.elftype	@"ET_EXEC"


//--------------------- .note.nv.tkinfo           --------------------------
	.section	.note.nv.tkinfo,"",@"SHT_NOTE"
	.sectionflags	@"SHF_NOTE_NV_TKINFO"
	.tkinfo
        /*0018*/ 	.word	0x00000002
        /*0030*/ 	.string	""
        /*0030*/ 	.string	"ptxas"
        /*0030*/ 	.string	"Cuda compilation tools, release 13.0, V13.0.88"
        /*0030*/ 	.string	"Build cuda_13.0.r13.0/compiler.36424714_0"
        /*0030*/ 	.string	"-arch sm_100 -m 64 "



//--------------------- .note.nv.cuinfo           --------------------------
	.section	.note.nv.cuinfo,"",@"SHT_NOTE"
	.sectionflags	@"SHF_NOTE_NV_CUINFO"
        /*0018*/ 	.short	0x0002
        /*001a*/ 	.short	0x0064
        /*001c*/ 	.short	0x0082
	.zero		2


//--------------------- .nv.info                  --------------------------
	.section	.nv.info,"",@"SHT_CUDA_INFO"
	.align	4


	//----- nvinfo : EIATTR_REGCOUNT
	.align		4
        /*0000*/ 	.byte	0x04, 0x2f
        /*0002*/ 	.short	(.L_1 - .L_0)
	.align		4
.L_0:
        /*0004*/ 	.word	index@(_Z13Ex_cmp_kernelPfS_fi)
        /*0008*/ 	.word	0x0000001a


	//----- nvinfo : EIATTR_FRAME_SIZE
	.align		4
.L_1:
        /*000c*/ 	.byte	0x04, 0x11
        /*000e*/ 	.short	(.L_3 - .L_2)
	.align		4
.L_2:
        /*0010*/ 	.word	index@(_Z13Ex_cmp_kernelPfS_fi)
        /*0014*/ 	.word	0x00000000


	//----- nvinfo : EIATTR_REGCOUNT
	.align		4
.L_3:
        /*0018*/ 	.byte	0x04, 0x2f
        /*001a*/ 	.short	(.L_5 - .L_4)
	.align		4
.L_4:
        /*001c*/ 	.word	index@(_Z22Ex_boundary_PEC_kernelPfi)
        /*0020*/ 	.word	0x00000008


	//----- nvinfo : EIATTR_FRAME_SIZE
	.align		4
.L_5:
        /*0024*/ 	.byte	0x04, 0x11
        /*0026*/ 	.short	(.L_7 - .L_6)
	.align		4
.L_6:
        /*0028*/ 	.word	index@(_Z22Ex_boundary_PEC_kernelPfi)
        /*002c*/ 	.word	0x00000000


	//----- nvinfo : EIATTR_REGCOUNT
	.align		4
.L_7:
        /*0030*/ 	.byte	0x04, 0x2f
        /*0032*/ 	.short	(.L_9 - .L_8)
	.align		4
.L_8:
        /*0034*/ 	.word	index@(_Z22Ex_boundary_MUR_kernekPfiS_S_f)
        /*0038*/ 	.word	0x0000000e


	//----- nvinfo : EIATTR_FRAME_SIZE
	.align		4
.L_9:
        /*003c*/ 	.byte	0x04, 0x11
        /*003e*/ 	.short	(.L_11 - .L_10)
	.align		4
.L_10:
        /*0040*/ 	.word	index@(_Z22Ex_boundary_MUR_kernekPfiS_S_f)
        /*0044*/ 	.word	0x00000000


	//----- nvinfo : EIATTR_MIN_STACK_SIZE
	.align		4
.L_11:
        /*0048*/ 	.byte	0x04, 0x12
        /*004a*/ 	.short	(.L_13 - .L_12)
	.align		4
.L_12:
        /*004c*/ 	.word	index@(_Z22Ex_boundary_MUR_kernekPfiS_S_f)
        /*0050*/ 	.word	0x00000000


	//----- nvinfo : EIATTR_MIN_STACK_SIZE
	.align		4
.L_13:
        /*0054*/ 	.byte	0x04, 0x12
        /*0056*/ 	.short	(.L_15 - .L_14)
	.align		4
.L_14:
        /*0058*/ 	.word	index@(_Z22Ex_boundary_PEC_kernelPfi)
        /*005c*/ 	.word	0x00000000


	//----- nvinfo : EIATTR_MIN_STACK_SIZE
	.align		4
.L_15:
        /*0060*/ 	.byte	0x04, 0x12
        /*0062*/ 	.short	(.L_17 - .L_16)
	.align		4
.L_16:
        /*0064*/ 	.word	index@(_Z13Ex_cmp_kernelPfS_fi)
        /*0068*/ 	.word	0x00000000
.L_17:


//--------------------- .nv.compat                --------------------------
	.section	.nv.compat,"",@"SHT_CUDA_COMPAT_INFO"
	.align	4
        /*0000*/ 	.byte	0x02, 0x09, 0x00, 0x00, 0x02, 0x02, 0x01, 0x00, 0x02, 0x05, 0x05, 0x00, 0x03, 0x07, 0x01, 0x01
        /*0010*/ 	.byte	0x02, 0x03, 0x00, 0x00, 0x02, 0x06, 0x01, 0x00, 0x04, 0x0b, 0x08, 0x00, 0x09, 0x00, 0x00, 0x00
        /*0020*/ 	.byte	0x00, 0x00, 0x00, 0x00


//--------------------- .nv.info._Z22Ex_boundary_MUR_kernekPfiS_S_f --------------------------
	.section	.nv.info._Z22Ex_boundary_MUR_kernekPfiS_S_f,"",@"SHT_CUDA_INFO"
	.sectionflags	@""
	.align	4


	//----- nvinfo : EIATTR_CUDA_API_VERSION
	.align		4
        /*0000*/ 	.byte	0x04, 0x37
        /*0002*/ 	.short	(.L_19 - .L_18)
.L_18:
        /*0004*/ 	.word	0x00000082


	//----- nvinfo : EIATTR_KPARAM_INFO
	.align		4
.L_19:
        /*0008*/ 	.byte	0x04, 0x17
        /*000a*/ 	.short	(.L_21 - .L_20)
.L_20:
        /*000c*/ 	.word	0x00000000
        /*0010*/ 	.short	0x0004
        /*0012*/ 	.short	0x0020
        /*0014*/ 	.byte	0x00, 0xf0, 0x11, 0x00


	//----- nvinfo : EIATTR_KPARAM_INFO
	.align		4
.L_21:
        /*0018*/ 	.byte	0x04, 0x17
        /*001a*/ 	.short	(.L_23 - .L_22)
.L_22:
        /*001c*/ 	.word	0x00000000
        /*0020*/ 	.short	0x0003
        /*0022*/ 	.short	0x0018
        /*0024*/ 	.byte	0x00, 0xf5, 0x21, 0x00


	//----- nvinfo : EIATTR_KPARAM_INFO
	.align		4
.L_23:
        /*0028*/ 	.byte	0x04, 0x17
        /*002a*/ 	.short	(.L_25 - .L_24)
.L_24:
        /*002c*/ 	.word	0x00000000
        /*0030*/ 	.short	0x0002
        /*0032*/ 	.short	0x0010
        /*0034*/ 	.byte	0x00, 0xf5, 0x21, 0x00


	//----- nvinfo : EIATTR_KPARAM_INFO
	.align		4
.L_25:
        /*0038*/ 	.byte	0x04, 0x17
        /*003a*/ 	.short	(.L_27 - .L_26)
.L_26:
        /*003c*/ 	.word	0x00000000
        /*0040*/ 	.short	0x0001
        /*0042*/ 	.short	0x0008
        /*0044*/ 	.byte	0x00, 0xf0, 0x11, 0x00


	//----- nvinfo : EIATTR_KPARAM_INFO
	.align		4
.L_27:
        /*0048*/ 	.byte	0x04, 0x17
        /*004a*/ 	.short	(.L_29 - .L_28)
.L_28:
        /*004c*/ 	.word	0x00000000
        /*0050*/ 	.short	0x0000
        /*0052*/ 	.short	0x0000
        /*0054*/ 	.byte	0x00, 0xf5, 0x21, 0x00


	//----- nvinfo : EIATTR_SPARSE_MMA_MASK
	.align		4
.L_29:
        /*0058*/ 	.byte	0x03, 0x50
        /*005a*/ 	.short	0x0000


	//----- nvinfo : EIATTR_MAXREG_COUNT
	.align		4
        /*005c*/ 	.byte	0x03, 0x1b
        /*005e*/ 	.short	0x00ff


	//----- nvinfo : EIATTR_MERCURY_ISA_VERSION
	.align		4
        /*0060*/ 	.byte	0x03, 0x5f
        /*0062*/ 	.short	0x0101


	//----- nvinfo : EIATTR_VRC_CTA_INIT_COUNT
	.align		4
        /*0064*/ 	.byte	0x02, 0x4a
	.zero		1
	.zero		1


	//----- nvinfo : EIATTR_EXIT_INSTR_OFFSETS
	.align		4
        /*0068*/ 	.byte	0x04, 0x1c
        /*006a*/ 	.short	(.L_31 - .L_30)


	//   ....[0]....
.L_30:
        /*006c*/ 	.word	0x00000110


	//----- nvinfo : EIATTR_CBANK_PARAM_SIZE
	.align		4
.L_31:
        /*0070*/ 	.byte	0x03, 0x19
        /*0072*/ 	.short	0x0024


	//----- nvinfo : EIATTR_PARAM_CBANK
	.align		4
        /*0074*/ 	.byte	0x04, 0x0a
        /*0076*/ 	.short	(.L_33 - .L_32)
	.align		4
.L_32:
        /*0078*/ 	.word	index@(.nv.constant0._Z22Ex_boundary_MUR_kernekPfiS_S_f)
        /*007c*/ 	.short	0x0380
        /*007e*/ 	.short	0x0024


	//----- nvinfo : EIATTR_SW_WAR
	.align		4
.L_33:
        /*0080*/ 	.byte	0x04, 0x36
        /*0082*/ 	.short	(.L_35 - .L_34)
.L_34:
        /*0084*/ 	.word	0x00000008
.L_35:


//--------------------- .nv.info._Z22Ex_boundary_PEC_kernelPfi --------------------------
	.section	.nv.info._Z22Ex_boundary_PEC_kernelPfi,"",@"SHT_CUDA_INFO"
	.sectionflags	@""
	.align	4


	//----- nvinfo : EIATTR_CUDA_API_VERSION
	.align		4
        /*0000*/ 	.byte	0x04, 0x37
        /*0002*/ 	.short	(.L_37 - .L_36)
.L_36:
        /*0004*/ 	.word	0x00000082


	//----- nvinfo : EIATTR_KPARAM_INFO
	.align		4
.L_37:
        /*0008*/ 	.byte	0x04, 0x17
        /*000a*/ 	.short	(.L_39 - .L_38)
.L_38:
        /*000c*/ 	.word	0x00000000
        /*0010*/ 	.short	0x0001
        /*0012*/ 	.short	0x0008
        /*0014*/ 	.byte	0x00, 0xf0, 0x11, 0x00


	//----- nvinfo : EIATTR_KPARAM_INFO
	.align		4
.L_39:
        /*0018*/ 	.byte	0x04, 0x17
        /*001a*/ 	.short	(.L_41 - .L_40)
.L_40:
        /*001c*/ 	.word	0x00000000
        /*0020*/ 	.short	0x0000
        /*0022*/ 	.short	0x0000
        /*0024*/ 	.byte	0x00, 0xf5, 0x21, 0x00


	//----- nvinfo : EIATTR_SPARSE_MMA_MASK
	.align		4
.L_41:
        /*0028*/ 	.byte	0x03, 0x50
        /*002a*/ 	.short	0x0000


	//----- nvinfo : EIATTR_MAXREG_COUNT
	.align		4
        /*002c*/ 	.byte	0x03, 0x1b
        /*002e*/ 	.short	0x00ff


	//----- nvinfo : EIATTR_MERCURY_ISA_VERSION
	.align		4
        /*0030*/ 	.byte	0x03, 0x5f
        /*0032*/ 	.short	0x0101


	//----- nvinfo : EIATTR_VRC_CTA_INIT_COUNT
	.align		4
        /*0034*/ 	.byte	0x02, 0x4a
	.zero		1
	.zero		1


	//----- nvinfo : EIATTR_EXIT_INSTR_OFFSETS
	.align		4
        /*0038*/ 	.byte	0x04, 0x1c
        /*003a*/ 	.short	(.L_43 - .L_42)


	//   ....[0]....
.L_42:
        /*003c*/ 	.word	0x00000060


	//----- nvinfo : EIATTR_CBANK_PARAM_SIZE
	.align		4
.L_43:
        /*0040*/ 	.byte	0x03, 0x19
        /*0042*/ 	.short	0x000c


	//----- nvinfo : EIATTR_PARAM_CBANK
	.align		4
        /*0044*/ 	.byte	0x04, 0x0a
        /*0046*/ 	.short	(.L_45 - .L_44)
	.align		4
.L_44:
        /*0048*/ 	.word	index@(.nv.constant0._Z22Ex_boundary_PEC_kernelPfi)
        /*004c*/ 	.short	0x0380
        /*004e*/ 	.short	0x000c


	//----- nvinfo : EIATTR_SW_WAR
	.align		4
.L_45:
        /*0050*/ 	.byte	0x04, 0x36
        /*0052*/ 	.short	(.L_47 - .L_46)
.L_46:
        /*0054*/ 	.word	0x00000008
.L_47:


//--------------------- .nv.info._Z13Ex_cmp_kernelPfS_fi --------------------------
	.section	.nv.info._Z13Ex_cmp_kernelPfS_fi,"",@"SHT_CUDA_INFO"
	.sectionflags	@""
	.align	4


	//----- nvinfo : EIATTR_CUDA_API_VERSION
	.align		4
        /*0000*/ 	.byte	0x04, 0x37
        /*0002*/ 	.short	(.L_49 - .L_48)
.L_48:
        /*0004*/ 	.word	0x00000082


	//----- nvinfo : EIATTR_KPARAM_INFO
	.align		4
.L_49:
        /*0008*/ 	.byte	0x04, 0x17
        /*000a*/ 	.short	(.L_51 - .L_50)
.L_50:
        /*000c*/ 	.word	0x00000000
        /*0010*/ 	.short	0x0003
        /*0012*/ 	.short	0x0014
        /*0014*/ 	.byte	0x00, 0xf0, 0x11, 0x00


	//----- nvinfo : EIATTR_KPARAM_INFO
	.align		4
.L_51:
        /*0018*/ 	.byte	0x04, 0x17
        /*001a*/ 	.short	(.L_53 - .L_52)
.L_52:
        /*001c*/ 	.word	0x00000000
        /*0020*/ 	.short	0x0002
        /*0022*/ 	.short	0x0010
        /*0024*/ 	.byte	0x00, 0xf0, 0x11, 0x00


	//----- nvinfo : EIATTR_KPARAM_INFO
	.align		4
.L_53:
        /*0028*/ 	.byte	0x04, 0x17
        /*002a*/ 	.short	(.L_55 - .L_54)
.L_54:
        /*002c*/ 	.word	0x00000000
        /*0030*/ 	.short	0x0001
        /*0032*/ 	.short	0x0008
        /*0034*/ 	.byte	0x00, 0xf5, 0x21, 0x00


	//----- nvinfo : EIATTR_KPARAM_INFO
	.align		4
.L_55:
        /*0038*/ 	.byte	0x04, 0x17
        /*003a*/ 	.short	(.L_57 - .L_56)
.L_56:
        /*003c*/ 	.word	0x00000000
        /*0040*/ 	.short	0x0000
        /*0042*/ 	.short	0x0000
        /*0044*/ 	.byte	0x00, 0xf5, 0x21, 0x00


	//----- nvinfo : EIATTR_SPARSE_MMA_MASK
	.align		4
.L_57:
        /*0048*/ 	.byte	0x03, 0x50
        /*004a*/ 	.short	0x0000


	//----- nvinfo : EIATTR_MAXREG_COUNT
	.align		4
        /*004c*/ 	.byte	0x03, 0x1b
        /*004e*/ 	.short	0x00ff


	//----- nvinfo : EIATTR_MERCURY_ISA_VERSION
	.align		4
        /*0050*/ 	.byte	0x03, 0x5f
        /*0052*/ 	.short	0x0101


	//----- nvinfo : EIATTR_VRC_CTA_INIT_COUNT
	.align		4
        /*0054*/ 	.byte	0x02, 0x4a
	.zero		1
	.zero		1


	//----- nvinfo : EIATTR_EXIT_INSTR_OFFSETS
	.align		4
        /*0058*/ 	.byte	0x04, 0x1c
        /*005a*/ 	.short	(.L_59 - .L_58)


	//   ....[0]....
.L_58:
        /*005c*/ 	.word	0x00000030


	//   ....[1]....
        /*0060*/ 	.word	0x00000560


	//   ....[2]....
        /*0064*/ 	.word	0x00000800


	//   ....[3]....
        /*0068*/ 	.word	0x00000980


	//   ....[4]....
        /*006c*/ 	.word	0x00000a50


	//----- nvinfo : EIATTR_CBANK_PARAM_SIZE
	.align		4
.L_59:
        /*0070*/ 	.byte	0x03, 0x19
        /*0072*/ 	.short	0x0018


	//----- nvinfo : EIATTR_PARAM_CBANK
	.align		4
        /*0074*/ 	.byte	0x04, 0x0a
        /*0076*/ 	.short	(.L_61 - .L_60)
	.align		4
.L_60:
        /*0078*/ 	.word	index@(.nv.constant0._Z13Ex_cmp_kernelPfS_fi)
        /*007c*/ 	.short	0x0380
        /*007e*/ 	.short	0x0018


	//----- nvinfo : EIATTR_SW_WAR
	.align		4
.L_61:
        /*0080*/ 	.byte	0x04, 0x36
        /*0082*/ 	.short	(.L_63 - .L_62)
.L_62:
        /*0084*/ 	.word	0x00000008
.L_63:


//--------------------- .nv.callgraph             --------------------------
	.section	.nv.callgraph,"",@"SHT_CUDA_CALLGRAPH"
	.align	4
	.sectionentsize	8
	.align		4
        /*0000*/ 	.word	0x00000000
	.align		4
        /*0004*/ 	.word	0xffffffff
	.align		4
        /*0008*/ 	.word	0x00000000
	.align		4
        /*000c*/ 	.word	0xfffffffe
	.align		4
        /*0010*/ 	.word	0x00000000
	.align		4
        /*0014*/ 	.word	0xfffffffd
	.align		4
        /*0018*/ 	.word	0x00000000
	.align		4
        /*001c*/ 	.word	0xfffffffc


//--------------------- .text._Z22Ex_boundary_MUR_kernekPfiS_S_f --------------------------
	.section	.text._Z22Ex_boundary_MUR_kernekPfiS_S_f,"ax",@progbits
	.align	128
        .global         _Z22Ex_boundary_MUR_kernekPfiS_S_f
        .type           _Z22Ex_boundary_MUR_kernekPfiS_S_f,@function
        .size           _Z22Ex_boundary_MUR_kernekPfiS_S_f,(.L_x_7 - _Z22Ex_boundary_MUR_kernekPfiS_S_f)
        .other          _Z22Ex_boundary_MUR_kernekPfiS_S_f,@"STO_CUDA_ENTRY STV_DEFAULT"
_Z22Ex_boundary_MUR_kernekPfiS_S_f:
.text._Z22Ex_boundary_MUR_kernekPfiS_S_f:
[----:B------:R-:W-:Y:S08]  /*0000*/  LDC R1, c[0x0][0x37c] ;  /* 0x0000df00ff017b82 */ /* 0x000ff00000000800 */
[----:B------:R-:W0:Y:S01]  /*0010*/  LDC R9, c[0x0][0x388] ;  /* 0x0000e200ff097b82 */ /* 0x000e220000000800 */
[----:B------:R-:W1:Y:S01]  /*0020*/  LDCU.64 UR4, c[0x0][0x358] ;  /* 0x00006b00ff0477ac */ /* 0x000e620008000a00 */
[----:B------:R-:W2:Y:S06]  /*0030*/  LDCU UR6, c[0x0][0x3a0] ;  /* 0x00007400ff0677ac */ /* 0x000eac0008000800 */
[----:B------:R-:W0:Y:S08]  /*0040*/  LDC.64 R4, c[0x0][0x380] ;  /* 0x0000e000ff047b82 */ /* 0x000e300000000a00 */
[----:B------:R-:W3:Y:S08]  /*0050*/  LDC.64 R6, c[0x0][0x390] ;  /* 0x0000e400ff067b82 */ /* 0x000ef00000000a00 */
[----:B------:R-:W4:Y:S01]  /*0060*/  LDC.64 R2, c[0x0][0x398] ;  /* 0x0000e600ff027b82 */ /* 0x000f220000000a00 */
[----:B0-----:R-:W-:-:S05]  /*0070*/  IMAD.WIDE R4, R9, 0x4, R4 ;  /* 0x0000000409047825 */ /* 0x001fca00078e0204 */
[----:B-1----:R-:W5:Y:S04]  /*0080*/  LDG.E R8, desc[UR4][R4.64+-0x4] ;  /* 0xfffffc0404087981 */ /* 0x002f68000c1e1900 */
[----:B---3--:R-:W5:Y:S04]  /*0090*/  LDG.E R9, desc[UR4][R6.64] ;  /* 0x0000000406097981 */ /* 0x008f68000c1e1900 */
[----:B----4-:R-:W2:Y:S01]  /*00a0*/  LDG.E R0, desc[UR4][R2.64] ;  /* 0x0000000402007981 */ /* 0x010ea2000c1e1900 */
[----:B-----5:R-:W-:-:S04]  /*00b0*/  FADD R9, R8, -R9 ;  /* 0x8000000908097221 */ /* 0x020fc80000000000 */
[----:B--2---:R-:W-:-:S05]  /*00c0*/  FFMA R9, R9, UR6, R0 ;  /* 0x0000000609097c23 */ /* 0x004fca0008000000 */
[----:B------:R-:W-:Y:S04]  /*00d0*/  STG.E desc[UR4][R4.64], R9 ;  /* 0x0000000904007986 */ /* 0x000fe8000c101904 */
[----:B------:R-:W-:Y:S04]  /*00e0*/  STG.E desc[UR4][R6.64], R9 ;  /* 0x0000000906007986 */ /* 0x000fe8000c101904 */
[----:B------:R-:W2:Y:S04]  /*00f0*/  LDG.E R11, desc[UR4][R4.64+-0x4] ;  /* 0xfffffc04040b7981 */ /* 0x000ea8000c1e1900 */
[----:B--2---:R-:W-:Y:S01]  /*0100*/  STG.E desc[UR4][R2.64], R11 ;  /* 0x0000000b02007986 */ /* 0x004fe2000c101904 */
[----:B------:R-:W-:Y:S05]  /*0110*/  EXIT ;  /* 0x000000000000794d */ /* 0x000fea0003800000 */
.L_x_0:
[----:B------:R-:W-:-:S00]  /*0120*/  BRA `(.L_x_0) ;  /* 0xfffffffc00fc7947 */ /* 0x000fc0000383ffff */
[----:B------:R-:W-:-:S00]  /*0130*/  NOP ;  /* 0x0000000000007918 */ /* 0x000fc00000000000 */
        /* <DEDUP_REMOVED lines=12> */
.L_x_7:


//--------------------- .text._Z22Ex_boundary_PEC_kernelPfi --------------------------
	.section	.text._Z22Ex_boundary_PEC_kernelPfi,"ax",@progbits
	.align	128
        .global         _Z22Ex_boundary_PEC_kernelPfi
        .type           _Z22Ex_boundary_PEC_kernelPfi,@function
        .size           _Z22Ex_boundary_PEC_kernelPfi,(.L_x_8 - _Z22Ex_boundary_PEC_kernelPfi)
        .other          _Z22Ex_boundary_PEC_kernelPfi,@"STO_CUDA_ENTRY STV_DEFAULT"
_Z22Ex_boundary_PEC_kernelPfi:
.text._Z22Ex_boundary_PEC_kernelPfi:
[----:B------:R-:W-:Y:S08]  /*0000*/  LDC R1, c[0x0][0x37c] ;  /* 0x0000df00ff017b82 */ /* 0x000ff00000000800 */
[----:B------:R-:W0:Y:S01]  /*0010*/  LDC R5, c[0x0][0x388] ;  /* 0x0000e200ff057b82 */ /* 0x000e220000000800 */
[----:B------:R-:W1:Y:S07]  /*0020*/  LDCU.64 UR4, c[0x0][0x358] ;  /* 0x00006b00ff0477ac */ /* 0x000e6e0008000a00 */
[----:B------:R-:W0:Y:S02]  /*0030*/  LDC.64 R2, c[0x0][0x380] ;  /* 0x0000e000ff027b82 */ /* 0x000e240000000a00 */
[----:B0-----:R-:W-:-:S05]  /*0040*/  IMAD.WIDE R2, R5, 0x4, R2 ;  /* 0x0000000405027825 */ /* 0x001fca00078e0202 */
[----:B-1----:R-:W-:Y:S01]  /*0050*/  STG.E desc[UR4][R2.64], RZ ;  /* 0x000000ff02007986 */ /* 0x002fe2000c101904 */
[----:B------:R-:W-:Y:S05]  /*0060*/  EXIT ;  /* 0x000000000000794d */ /* 0x000fea0003800000 */
.L_x_1:
        /* <DEDUP_REMOVED lines=9> */
.L_x_8:


//--------------------- .text._Z13Ex_cmp_kernelPfS_fi --------------------------
	.section	.text._Z13Ex_cmp_kernelPfS_fi,"ax",@progbits
	.align	128
        .global         _Z13Ex_cmp_kernelPfS_fi
        .type           _Z13Ex_cmp_kernelPfS_fi,@function
        .size           _Z13Ex_cmp_kernelPfS_fi,(.L_x_9 - _Z13Ex_cmp_kernelPfS_fi)
        .other          _Z13Ex_cmp_kernelPfS_fi,@"STO_CUDA_ENTRY STV_DEFAULT"
_Z13Ex_cmp_kernelPfS_fi:
.text._Z13Ex_cmp_kernelPfS_fi:
[----:B------:R-:W-:Y:S08]  /*0000*/  LDC R1, c[0x0][0x37c] ;  /* 0x0000df00ff017b82 */ /* 0x000ff00000000800 */
[----:B------:R-:W0:Y:S02]  /*0010*/  LDC R2, c[0x0][0x394] ;  /* 0x0000e500ff027b82 */ /* 0x000e240000000800 */
[----:B0-----:R-:W-:-:S13]  /*0020*/  ISETP.GE.AND P0, PT, R2, 0x2, PT ;  /* 0x000000020200780c */ /* 0x001fda0003f06270 */
[----:B------:R-:W-:Y:S05]  /*0030*/  @!P0 EXIT ;  /* 0x000000000000894d */ /* 0x000fea0003800000 */
[C---:B------:R-:W-:Y:S01]  /*0040*/  IADD3 R0, PT, PT, R2.reuse, -0x2, RZ ;  /* 0xfffffffe02007810 */ /* 0x040fe20007ffe0ff */
[----:B------:R-:W0:Y:S01]  /*0050*/  LDCU.64 UR8, c[0x0][0x358] ;  /* 0x00006b00ff0877ac */ /* 0x000e220008000a00 */
[----:B------:R-:W-:Y:S02]  /*0060*/  IADD3 R2, PT, PT, R2, -0x1, RZ ;  /* 0xffffffff02027810 */ /* 0x000fe40007ffe0ff */
[----:B------:R-:W-:Y:S01]  /*0070*/  ISETP.GE.U32.AND P0, PT, R0, 0x7, PT ;  /* 0x000000070000780c */ /* 0x000fe20003f06070 */
[----:B------:R-:W-:Y:S01]  /*0080*/  HFMA2 R0, -RZ, RZ, 0, 5.9604644775390625e-08 ;  /* 0x00000001ff007431 */ /* 0x000fe200000001ff */
[----:B------:R-:W-:-:S11]  /*0090*/  LOP3.LUT R12, R2, 0x7, RZ, 0xc0, !PT ;  /* 0x00000007020c7812 */ /* 0x000fd600078ec0ff */
[----:B------:R-:W-:Y:S05]  /*00a0*/  @!P0 BRA `(.L_x_2) ;  /* 0x0000000400288947 */ /* 0x000fea0003800000 */
[----:B------:R-:W1:Y:S01]  /*00b0*/  LDCU.128 UR4, c[0x0][0x380] ;  /* 0x00007000ff0477ac */ /* 0x000e620008000c00 */
[----:B------:R-:W-:Y:S02]  /*00c0*/  LOP3.LUT R3, R2, 0xfffffff8, RZ, 0xc0, !PT ;  /* 0xfffffff802037812 */ /* 0x000fe400078ec0ff */
[----:B------:R-:W-:Y:S01]  /*00d0*/  MOV R0, RZ ;  /* 0x000000ff00007202 */ /* 0x000fe20000000f00 */
[----:B------:R-:W2:Y:S01]  /*00e0*/  LDCU UR10, c[0x0][0x390] ;  /* 0x00007200ff0a77ac */ /* 0x000ea20008000800 */
[----:B------:R-:W-:Y:S01]  /*00f0*/  IADD3 R3, PT, PT, -R3, RZ, RZ ;  /* 0x000000ff03037210 */ /* 0x000fe20007ffe1ff */
[----:B-1----:R-:W-:Y:S02]  /*0100*/  UIADD3 UR6, UP0, UPT, UR6, 0x10, URZ ;  /* 0x0000001006067890 */ /* 0x002fe4000ff1e0ff */
[----:B------:R-:W-:Y:S02]  /*0110*/  UIADD3 UR4, UP1, UPT, UR4, 0x10, URZ ;  /* 0x0000001004047890 */ /* 0x000fe4000ff3e0ff */
[----:B------:R-:W-:-:S02]  /*0120*/  UIADD3.X UR7, UPT, UPT, URZ, UR7, URZ, UP0, !UPT ;  /* 0x00000007ff077290 */ /* 0x000fc400087fe4ff */
[----:B------:R-:W-:Y:S01]  /*0130*/  UIADD3.X UR5, UPT, UPT, URZ, UR5, URZ, UP1, !UPT ;  /* 0x00000005ff057290 */ /* 0x000fe20008ffe4ff */
[----:B------:R-:W-:Y:S02]  /*0140*/  MOV R13, UR6 ;  /* 0x00000006000d7c02 */ /* 0x000fe40008000f00 */
[----:B------:R-:W-:Y:S02]  /*0150*/  MOV R8, UR4 ;  /* 0x0000000400087c02 */ /* 0x000fe40008000f00 */
[----:B------:R-:W-:Y:S02]  /*0160*/  MOV R14, UR7 ;  /* 0x00000007000e7c02 */ /* 0x000fe40008000f00 */
[----:B--2---:R-:W-:-:S07]  /*0170*/  MOV R9, UR5 ;  /* 0x0000000500097c02 */ /* 0x004fce0008000f00 */
.L_x_3:
[----:B------:R-:W-:Y:S02]  /*0180*/  MOV R6, R8 ;  /* 0x0000000800067202 */ /* 0x000fe40000000f00 */
[----:B------:R-:W-:Y:S02]  /*0190*/  MOV R7, R9 ;  /* 0x0000000900077202 */ /* 0x000fe40000000f00 */
[----:B-1----:R-:W-:Y:S02]  /*01a0*/  MOV R4, R13 ;  /* 0x0000000d00047202 */ /* 0x002fe40000000f00 */
[----:B------:R-:W-:Y:S01]  /*01b0*/  MOV R5, R14 ;  /* 0x0000000e00057202 */ /* 0x000fe20000000f00 */
[----:B0-----:R-:W2:Y:S04]  /*01c0*/  LDG.E R9, desc[UR8][R6.64+-0xc] ;  /* 0xfffff40806097981 */ /* 0x001ea8000c1e1900 */
[----:B------:R-:W2:Y:S04]  /*01d0*/  LDG.E R10, desc[UR8][R6.64+-0x10] ;  /* 0xfffff008060a7981 */ /* 0x000ea8000c1e1900 */
[----:B------:R-:W3:Y:S01]  /*01e0*/  LDG.E R8, desc[UR8][R4.64+-0xc] ;  /* 0xfffff40804087981 */ /* 0x000ee2000c1e1900 */
[----:B--2---:R-:W-:-:S04]  /*01f0*/  FADD R9, R9, -R10 ;  /* 0x8000000a09097221 */ /* 0x004fc80000000000 */
[----:B---3--:R-:W-:Y:S02]  /*0200*/  FFMA R9, -R9, UR10, R8 ;  /* 0x0000000a09097c23 */ /* 0x008fe40008000108 */
[----:B------:R-:W2:Y:S04]  /*0210*/  LDG.E R8, desc[UR8][R4.64+-0x8] ;  /* 0xfffff80804087981 */ /* 0x000ea8000c1e1900 */
[----:B------:R0:W-:Y:S04]  /*0220*/  STG.E desc[UR8][R4.64+-0xc], R9 ;  /* 0xfffff40904007986 */ /* 0x0001e8000c101908 */
[----:B------:R-:W3:Y:S04]  /*0230*/  LDG.E R10, desc[UR8][R6.64+-0x8] ;  /* 0xfffff808060a7981 */ /* 0x000ee8000c1e1900 */
[----:B------:R-:W3:Y:S02]  /*0240*/  LDG.E R11, desc[UR8][R6.64+-0xc] ;  /* 0xfffff408060b7981 */ /* 0x000ee4000c1e1900 */
[----:B---3--:R-:W-:-:S04]  /*0250*/  FADD R11, R10, -R11 ;  /* 0x8000000b0a0b7221 */ /* 0x008fc80000000000 */
[----:B--2---:R-:W-:Y:S02]  /*0260*/  FFMA R11, -R11, UR10, R8 ;  /* 0x0000000a0b0b7c23 */ /* 0x004fe40008000108 */
        /* <DEDUP_REMOVED lines=8> */
[----:B0-----:R-:W4:Y:S04]  /*02f0*/  LDG.E R9, desc[UR8][R6.64] ;  /* 0x0000000806097981 */ /* 0x001f28000c1e1900 */
[----:B------:R-:W4:Y:S02]  /*0300*/  LDG.E R10, desc[UR8][R6.64+-0x4] ;  /* 0xfffffc08060a7981 */ /* 0x000f24000c1e1900 */
[----:B----4-:R-:W-:-:S04]  /*0310*/  FADD R9, R9, -R10 ;  /* 0x8000000a09097221 */ /* 0x010fc80000000000 */
[----:B--2---:R-:W-:Y:S02]  /*0320*/  FFMA R9, -R9, UR10, R8 ;  /* 0x0000000a09097c23 */ /* 0x004fe40008000108 */
[----:B------:R-:W2:Y:S04]  /*0330*/  LDG.E R8, desc[UR8][R4.64+0x4] ;  /* 0x0000040804087981 */ /* 0x000ea8000c1e1900 */
[----:B------:R0:W-:Y:S04]  /*0340*/  STG.E desc[UR8][R4.64], R9 ;  /* 0x0000000904007986 */ /* 0x0001e8000c101908 */
[----:B------:R-:W4:Y:S04]  /*0350*/  LDG.E R10, desc[UR8][R6.64+0x4] ;  /* 0x00000408060a7981 */ /* 0x000f28000c1e1900 */
[----:B-1----:R-:W4:Y:S02]  /*0360*/  LDG.E R11, desc[UR8][R6.64] ;  /* 0x00000008060b7981 */ /* 0x002f24000c1e1900 */
[----:B----4-:R-:W-:-:S04]  /*0370*/  FADD R11, R10, -R11 ;  /* 0x8000000b0a0b7221 */ /* 0x010fc80000000000 */
[----:B--2---:R-:W-:Y:S02]  /*0380*/  FFMA R11, -R11, UR10, R8 ;  /* 0x0000000a0b0b7c23 */ /* 0x004fe40008000108 */
[----:B------:R-:W2:Y:S04]  /*0390*/  LDG.E R8, desc[UR8][R4.64+0x8] ;  /* 0x0000080804087981 */ /* 0x000ea8000c1e1900 */
[----:B------:R1:W-:Y:S04]  /*03a0*/  STG.E desc[UR8][R4.64+0x4], R11 ;  /* 0x0000040b04007986 */ /* 0x0003e8000c101908 */
[----:B------:R-:W4:Y:S04]  /*03b0*/  LDG.E R10, desc[UR8][R6.64+0x8] ;  /* 0x00000808060a7981 */ /* 0x000f28000c1e1900 */
[----:B---3--:R-:W4:Y:S02]  /*03c0*/  LDG.E R13, desc[UR8][R6.64+0x4] ;  /* 0x00000408060d7981 */ /* 0x008f24000c1e1900 */
[----:B----4-:R-:W-:-:S04]  /*03d0*/  FADD R13, R10, -R13 ;  /* 0x8000000d0a0d7221 */ /* 0x010fc80000000000 */
        /* <DEDUP_REMOVED lines=10> */
[----:B-1----:R-:W4:Y:S01]  /*0480*/  LDG.E R11, desc[UR8][R6.64+0xc] ;  /* 0x00000c08060b7981 */ /* 0x002f22000c1e1900 */
[----:B------:R-:W-:-:S04]  /*0490*/  IADD3 R3, PT, PT, R3, 0x8, RZ ;  /* 0x0000000803037810 */ /* 0x000fc80007ffe0ff */
[----:B------:R-:W-:Y:S02]  /*04a0*/  ISETP.NE.AND P0, PT, R3, RZ, PT ;  /* 0x000000ff0300720c */ /* 0x000fe40003f05270 */
[----:B---3--:R-:W-:Y:S02]  /*04b0*/  IADD3 R13, P1, PT, R4, 0x20, RZ ;  /* 0x00000020040d7810 */ /* 0x008fe40007f3e0ff */
[----:B------:R-:W-:Y:S02]  /*04c0*/  IADD3 R0, PT, PT, R0, 0x8, RZ ;  /* 0x0000000800007810 */ /* 0x000fe40007ffe0ff */
[----:B------:R-:W-:Y:S01]  /*04d0*/  IADD3.X R14, PT, PT, RZ, R5, RZ, P1, !PT ;  /* 0x00000005ff0e7210 */ /* 0x000fe20000ffe4ff */
[----:B----4-:R-:W-:-:S04]  /*04e0*/  FADD R11, R10, -R11 ;  /* 0x8000000b0a0b7221 */ /* 0x010fc80000000000 */
[----:B--2---:R-:W-:Y:S01]  /*04f0*/  FFMA R11, -R11, UR10, R8 ;  /* 0x0000000a0b0b7c23 */ /* 0x004fe20008000108 */
[----:B------:R-:W-:-:S04]  /*0500*/  IADD3 R8, P2, PT, R6, 0x20, RZ ;  /* 0x0000002006087810 */ /* 0x000fc80007f5e0ff */
[----:B------:R1:W-:Y:S01]  /*0510*/  STG.E desc[UR8][R4.64+0x10], R11 ;  /* 0x0000100b04007986 */ /* 0x0003e2000c101908 */
[----:B0-----:R-:W-:Y:S01]  /*0520*/  IADD3.X R9, PT, PT, RZ, R7, RZ, P2, !PT ;  /* 0x00000007ff097210 */ /* 0x001fe200017fe4ff */
[----:B------:R-:W-:Y:S07]  /*0530*/  @P0 BRA `(.L_x_3) ;  /* 0xfffffffc00100947 */ /* 0x000fee000383ffff */
[----:B------:R-:W-:-:S07]  /*0540*/  IADD3 R0, PT, PT, R0, 0x1, RZ ;  /* 0x0000000100007810 */ /* 0x000fce0007ffe0ff */
.L_x_2:
[----:B------:R-:W-:-:S13]  /*0550*/  ISETP.NE.AND P0, PT, R12, RZ, PT ;  /* 0x000000ff0c00720c */ /* 0x000fda0003f05270 */
[----:B0-----:R-:W-:Y:S05]  /*0560*/  @!P0 EXIT ;  /* 0x000000000000894d */ /* 0x001fea0003800000 */
[----:B------:R-:W-:Y:S02]  /*0570*/  ISETP.GE.U32.AND P0, PT, R12, 0x4, PT ;  /* 0x000000040c00780c */ /* 0x000fe40003f06070 */
[----:B------:R-:W-:-:S04]  /*0580*/  LOP3.LUT R19, R2, 0x3, RZ, 0xc0, !PT ;  /* 0x0000000302137812 */ /* 0x000fc800078ec0ff */
[----:B------:R-:W-:-:S07]  /*0590*/  ISETP.NE.AND P1, PT, R19, RZ, PT ;  /* 0x000000ff1300720c */ /* 0x000fce0003f25270 */
[----:B------:R-:W-:Y:S06]  /*05a0*/  @!P0 BRA `(.L_x_4) ;  /* 0x0000000000948947 */ /* 0x000fec0003800000 */
[----:B------:R-:W0:Y:S01]  /*05b0*/  LDC.64 R12, c[0x0][0x380] ;  /* 0x0000e000ff0c7b82 */ /* 0x000e220000000a00 */
[----:B------:R-:W2:Y:S07]  /*05c0*/  LDCU UR4, c[0x0][0x390] ;  /* 0x00007200ff0477ac */ /* 0x000eae0008000800 */
[----:B-1----:R-:W1:Y:S01]  /*05d0*/  LDC.64 R10, c[0x0][0x388] ;  /* 0x0000e200ff0a7b82 */ /* 0x002e620000000a00 */
[----:B0-----:R-:W-:-:S04]  /*05e0*/  IMAD.WIDE.U32 R8, R0, 0x4, R12 ;  /* 0x0000000400087825 */ /* 0x001fc800078e000c */
[C---:B------:R-:W-:Y:S01]  /*05f0*/  IMAD.WIDE R6, R0.reuse, 0x4, R12 ;  /* 0x0000000400067825 */ /* 0x040fe200078e020c */
[----:B------:R-:W3:Y:S03]  /*0600*/  LDG.E R14, desc[UR8][R8.64] ;  /* 0x00000008080e7981 */ /* 0x000ee6000c1e1900 */
[----:B-1----:R-:W-:Y:S01]  /*0610*/  IMAD.WIDE.U32 R4, R0, 0x4, R10 ;  /* 0x0000000400047825 */ /* 0x002fe200078e000a */
[----:B------:R-:W3:Y:S04]  /*0620*/  LDG.E R15, desc[UR8][R6.64+-0x4] ;  /* 0xfffffc08060f7981 */ /* 0x000ee8000c1e1900 */
[----:B------:R-:W2:Y:S01]  /*0630*/  LDG.E R3, desc[UR8][R4.64] ;  /* 0x0000000804037981 */ /* 0x000ea2000c1e1900 */
[----:B---3--:R-:W-:Y:S01]  /*0640*/  FADD R14, R14, -R15 ;  /* 0x8000000f0e0e7221 */ /* 0x008fe20000000000 */
[----:B------:R-:W-:-:S03]  /*0650*/  IADD3 R15, PT, PT, R0, 0x1, RZ ;  /* 0x00000001000f7810 */ /* 0x000fc60007ffe0ff */
[----:B--2---:R-:W-:Y:S02]  /*0660*/  FFMA R3, -R14, UR4, R3 ;  /* 0x000000040e037c23 */ /* 0x004fe40008000103 */
[----:B------:R-:W-:-:S03]  /*0670*/  IMAD.WIDE.U32 R16, R15, 0x4, R12 ;  /* 0x000000040f107825 */ /* 0x000fc600078e000c */
[----:B------:R0:W-:Y:S01]  /*0680*/  STG.E desc[UR8][R4.64], R3 ;  /* 0x0000000304007986 */ /* 0x0001e2000c101908 */
[----:B------:R-:W-:-:S03]  /*0690*/  IMAD.WIDE.U32 R14, R15, 0x4, R10 ;  /* 0x000000040f0e7825 */ /* 0x000fc600078e000a */
[----:B------:R-:W2:Y:S04]  /*06a0*/  LDG.E R16, desc[UR8][R16.64] ;  /* 0x0000000810107981 */ /* 0x000ea8000c1e1900 */
[----:B------:R-:W2:Y:S04]  /*06b0*/  LDG.E R21, desc[UR8][R6.64] ;  /* 0x0000000806157981 */ /* 0x000ea8000c1e1900 */
[----:B------:R-:W3:Y:S01]  /*06c0*/  LDG.E R18, desc[UR8][R14.64] ;  /* 0x000000080e127981 */ /* 0x000ee2000c1e1900 */
[----:B------:R-:W-:-:S05]  /*06d0*/  IADD3 R23, PT, PT, R0, 0x2, RZ ;  /* 0x0000000200177810 */ /* 0x000fca0007ffe0ff */
[----:B------:R-:W-:-:S04]  /*06e0*/  IMAD.WIDE.U32 R12, R23, 0x4, R12 ;  /* 0x00000004170c7825 */ /* 0x000fc800078e000c */
[----:B------:R-:W-:-:S04]  /*06f0*/  IMAD.WIDE.U32 R10, R23, 0x4, R10 ;  /* 0x00000004170a7825 */ /* 0x000fc800078e000a */
[----:B--2---:R-:W-:-:S04]  /*0700*/  FADD R21, R16, -R21 ;  /* 0x8000001510157221 */ /* 0x004fc80000000000 */
[----:B---3--:R-:W-:-:S05]  /*0710*/  FFMA R21, -R21, UR4, R18 ;  /* 0x0000000415157c23 */ /* 0x008fca0008000112 */
[----:B------:R2:W-:Y:S04]  /*0720*/  STG.E desc[UR8][R14.64], R21 ;  /* 0x000000150e007986 */ /* 0x0005e8000c101908 */
[----:B------:R-:W3:Y:S04]  /*0730*/  LDG.E R12, desc[UR8][R12.64] ;  /* 0x000000080c0c7981 */ /* 0x000ee8000c1e1900 */
[----:B------:R-:W3:Y:S04]  /*0740*/  LDG.E R23, desc[UR8][R6.64+0x4] ;  /* 0x0000040806177981 */ /* 0x000ee8000c1e1900 */
[----:B0-----:R-:W4:Y:S01]  /*0750*/  LDG.E R3, desc[UR8][R10.64] ;  /* 0x000000080a037981 */ /* 0x001f22000c1e1900 */
[----:B---3--:R-:W-:-:S04]  /*0760*/  FADD R16, R12, -R23 ;  /* 0x800000170c107221 */ /* 0x008fc80000000000 */
[----:B----4-:R-:W-:-:S05]  /*0770*/  FFMA R3, -R16, UR4, R3 ;  /* 0x0000000410037c23 */ /* 0x010fca0008000103 */
[----:B------:R2:W-:Y:S04]  /*0780*/  STG.E desc[UR8][R10.64], R3 ;  /* 0x000000030a007986 */ /* 0x0005e8000c101908 */
[----:B------:R-:W3:Y:S04]  /*0790*/  LDG.E R8, desc[UR8][R8.64+0xc] ;  /* 0x00000c0808087981 */ /* 0x000ee8000c1e1900 */
[----:B------:R-:W3:Y:S04]  /*07a0*/  LDG.E R17, desc[UR8][R6.64+0x8] ;  /* 0x0000080806117981 */ /* 0x000ee8000c1e1900 */
[----:B------:R-:W4:Y:S01]  /*07b0*/  LDG.E R16, desc[UR8][R4.64+0xc] ;  /* 0x00000c0804107981 */ /* 0x000f22000c1e1900 */
[----:B------:R-:W-:Y:S01]  /*07c0*/  IADD3 R0, PT, PT, R0, 0x4, RZ ;  /* 0x0000000400007810 */ /* 0x000fe20007ffe0ff */
[----:B---3--:R-:W-:-:S04]  /*07d0*/  FADD R17, R8, -R17 ;  /* 0x8000001108117221 */ /* 0x008fc80000000000 */
[----:B----4-:R-:W-:-:S05]  /*07e0*/  FFMA R17, -R17, UR4, R16 ;  /* 0x0000000411117c23 */ /* 0x010fca0008000110 */
[----:B------:R2:W-:Y:S02]  /*07f0*/  STG.E desc[UR8][R4.64+0xc], R17 ;  /* 0x00000c1104007986 */ /* 0x0005e4000c101908 */
.L_x_4:
[----:B------:R-:W-:Y:S05]  /*0800*/  @!P1 EXIT ;  /* 0x000000000000994d */ /* 0x000fea0003800000 */
[----:B------:R-:W-:Y:S02]  /*0810*/  ISETP.NE.AND P0, PT, R19, 0x1, PT ;  /* 0x000000011300780c */ /* 0x000fe40003f05270 */
[----:B------:R-:W-:-:S04]  /*0820*/  LOP3.LUT R2, R2, 0x1, RZ, 0xc0, !PT ;  /* 0x0000000102027812 */ /* 0x000fc800078ec0ff */
[----:B------:R-:W-:-:S07]  /*0830*/  ISETP.NE.U32.AND P1, PT, R2, 0x1, PT ;  /* 0x000000010200780c */ /* 0x000fce0003f25070 */
[----:B------:R-:W-:Y:S06]  /*0840*/  @!P0 BRA `(.L_x_5) ;  /* 0x00000000004c8947 */ /* 0x000fec0003800000 */
[----:B-12---:R-:W0:Y:S01]  /*0850*/  LDC.64 R4, c[0x0][0x380] ;  /* 0x0000e000ff047b82 */ /* 0x006e220000000a00 */
[----:B------:R-:W1:Y:S07]  /*0860*/  LDCU UR4, c[0x0][0x390] ;  /* 0x00007200ff0477ac */ /* 0x000e6e0008000800 */
[----:B------:R-:W2:Y:S01]  /*0870*/  LDC.64 R2, c[0x0][0x388] ;  /* 0x0000e200ff027b82 */ /* 0x000ea20000000a00 */
[----:B0-----:R-:W-:-:S04]  /*0880*/  IMAD.WIDE.U32 R6, R0, 0x4, R4 ;  /* 0x0000000400067825 */ /* 0x001fc800078e0004 */
[C---:B------:R-:W-:Y:S01]  /*0890*/  IMAD.WIDE R4, R0.reuse, 0x4, R4 ;  /* 0x0000000400047825 */ /* 0x040fe200078e0204 */
[----:B------:R-:W3:Y:S03]  /*08a0*/  LDG.E R9, desc[UR8][R6.64] ;  /* 0x0000000806097981 */ /* 0x000ee6000c1e1900 */
[----:B--2---:R-:W-:Y:S01]  /*08b0*/  IMAD.WIDE.U32 R2, R0, 0x4, R2 ;  /* 0x0000000400027825 */ /* 0x004fe200078e0002 */
[----:B------:R-:W3:Y:S04]  /*08c0*/  LDG.E R10, desc[UR8][R4.64+-0x4] ;  /* 0xfffffc08040a7981 */ /* 0x000ee8000c1e1900 */
[----:B------:R-:W1:Y:S01]  /*08d0*/  LDG.E R8, desc[UR8][R2.64] ;  /* 0x0000000802087981 */ /* 0x000e62000c1e1900 */
[----:B---3--:R-:W-:-:S04]  /*08e0*/  FADD R9, R9, -R10 ;  /* 0x8000000a09097221 */ /* 0x008fc80000000000 */
[----:B-1----:R-:W-:Y:S02]  /*08f0*/  FFMA R9, -R9, UR4, R8 ;  /* 0x0000000409097c23 */ /* 0x002fe40008000108 */
[----:B------:R-:W2:Y:S04]  /*0900*/  LDG.E R8, desc[UR8][R2.64+0x4] ;  /* 0x0000040802087981 */ /* 0x000ea8000c1e1900 */
[----:B------:R0:W-:Y:S04]  /*0910*/  STG.E desc[UR8][R2.64], R9 ;  /* 0x0000000902007986 */ /* 0x0001e8000c101908 */
[----:B------:R-:W3:Y:S04]  /*0920*/  LDG.E R10, desc[UR8][R6.64+0x4] ;  /* 0x00000408060a7981 */ /* 0x000ee8000c1e1900 */
[----:B------:R-:W3:Y:S01]  /*0930*/  LDG.E R11, desc[UR8][R4.64] ;  /* 0x00000008040b7981 */ /* 0x000ee2000c1e1900 */
[----:B------:R-:W-:Y:S01]  /*0940*/  IADD3 R0, PT, PT, R0, 0x2, RZ ;  /* 0x0000000200007810 */ /* 0x000fe20007ffe0ff */
[----:B---3--:R-:W-:-:S04]  /*0950*/  FADD R11, R10, -R11 ;  /* 0x8000000b0a0b7221 */ /* 0x008fc80000000000 */
[----:B--2---:R-:W-:-:S05]  /*0960*/  FFMA R11, -R11, UR4, R8 ;  /* 0x000000040b0b7c23 */ /* 0x004fca0008000108 */
[----:B------:R0:W-:Y:S02]  /*0970*/  STG.E desc[UR8][R2.64+0x4], R11 ;  /* 0x0000040b02007986 */ /* 0x0001e4000c101908 */
.L_x_5:
[----:B------:R-:W-:Y:S05]  /*0980*/  @P1 EXIT ;  /* 0x000000000000194d */ /* 0x000fea0003800000 */
[----:B------:R-:W1:Y:S01]  /*0990*/  LDC.64 R6, c[0x0][0x380] ;  /* 0x0000e000ff067b82 */ /* 0x000e620000000a00 */
[----:B------:R-:W3:Y:S07]  /*09a0*/  LDCU UR4, c[0x0][0x390] ;  /* 0x00007200ff0477ac */ /* 0x000eee0008000800 */
[----:B0-2---:R-:W0:Y:S01]  /*09b0*/  LDC.64 R2, c[0x0][0x388] ;  /* 0x0000e200ff027b82 */ /* 0x005e220000000a00 */
[----:B-1----:R-:W-:-:S04]  /*09c0*/  IMAD.WIDE.U32 R4, R0, 0x4, R6 ;  /* 0x0000000400047825 */ /* 0x002fc800078e0006 */
[C---:B------:R-:W-:Y:S02]  /*09d0*/  IMAD.WIDE R6, R0.reuse, 0x4, R6 ;  /* 0x0000000400067825 */ /* 0x040fe400078e0206 */
[----:B------:R-:W2:Y:S02]  /*09e0*/  LDG.E R4, desc[UR8][R4.64] ;  /* 0x0000000804047981 */ /* 0x000ea4000c1e1900 */
[----:B0-----:R-:W-:Y:S02]  /*09f0*/  IMAD.WIDE.U32 R2, R0, 0x4, R2 ;  /* 0x0000000400027825 */ /* 0x001fe400078e0002 */
[----:B------:R-:W2:Y:S04]  /*0a00*/  LDG.E R7, desc[UR8][R6.64+-0x4] ;  /* 0xfffffc0806077981 */ /* 0x000ea8000c1e1900 */
[----:B------:R-:W3:Y:S01]  /*0a10*/  LDG.E R0, desc[UR8][R2.64] ;  /* 0x0000000802007981 */ /* 0x000ee2000c1e1900 */
[----:B--2---:R-:W-:-:S04]  /*0a20*/  FADD R9, R4, -R7 ;  /* 0x8000000704097221 */ /* 0x004fc80000000000 */
[----:B---3--:R-:W-:-:S05]  /*0a30*/  FFMA R9, -R9, UR4, R0 ;  /* 0x0000000409097c23 */ /* 0x008fca0008000100 */
[----:B------:R-:W-:Y:S01]  /*0a40*/  STG.E desc[UR8][R2.64], R9 ;  /* 0x0000000902007986 */ /* 0x000fe2000c101908 */
[----:B------:R-:W-:Y:S05]  /*0a50*/  EXIT ;  /* 0x000000000000794d */ /* 0x000fea0003800000 */
.L_x_6:
        /* <DEDUP_REMOVED lines=10> */
.L_x_9:


//--------------------- .nv.shared.reserved.0     --------------------------
	.section	.nv.shared.reserved.0,"aw",@nobits
	.weak		__nv_reservedSMEM_offset_0_alias
	.size		__nv_reservedSMEM_offset_0_alias, 0, 64
	.other		__nv_reservedSMEM_offset_0_alias,@"STO_CUDA_RESERVED_SHARED STV_DEFAULT"
__nv_reservedSMEM_offset_0_alias:
	.zero		0
	.zero		64


//--------------------- .nv.constant0._Z22Ex_boundary_MUR_kernekPfiS_S_f --------------------------
	.section	.nv.constant0._Z22Ex_boundary_MUR_kernekPfiS_S_f,"a",@progbits
	.sectionflags	@""
	.align	4
.nv.constant0._Z22Ex_boundary_MUR_kernekPfiS_S_f:
	.zero		932


//--------------------- .nv.constant0._Z22Ex_boundary_PEC_kernelPfi --------------------------
	.section	.nv.constant0._Z22Ex_boundary_PEC_kernelPfi,"a",@progbits
	.sectionflags	@""
	.align	4
.nv.constant0._Z22Ex_boundary_PEC_kernelPfi:
	.zero		908


//--------------------- .nv.constant0._Z13Ex_cmp_kernelPfS_fi --------------------------
	.section	.nv.constant0._Z13Ex_cmp_kernelPfS_fi,"a",@progbits
	.sectionflags	@""
	.align	4
.nv.constant0._Z13Ex_cmp_kernelPfS_fi:
	.zero		920


//--------------------- SYMBOLS --------------------------

	.type		.nv.reservedSmem.offset0,@object
	.size		.nv.reservedSmem.offset0,0x4
